	.headerflags	@"EF_CUDA_TEXMODE_UNIFIED EF_CUDA_64BIT_ADDRESS EF_CUDA_ACCELERATORS EF_CUDA_SM90 EF_CUDA_VIRTUAL_SM(EF_CUDA_SM90)"
	.elftype	@"ET_EXEC"


//--------------------- .nv.info                  --------------------------
	.section	.nv.info,"",@"SHT_CUDA_INFO"
	.align	4


	//----- nvinfo : EIATTR_REGCOUNT
	.align		4
        /*0000*/ 	.byte	0x04, 0x2f
        /*0002*/ 	.short	(.L_3 - .L_2)
	.align		4
.L_2:
        /*0004*/ 	.word	index@(triton_poi_fused__native_batch_norm_legit_no_training_add_relu_14)
        /*0008*/ 	.word	0x00000020


	//----- nvinfo : EIATTR_MIN_STACK_SIZE
	.align		4
.L_3:
        /*000c*/ 	.byte	0x04, 0x12
        /*000e*/ 	.short	(.L_5 - .L_4)
	.align		4
.L_4:
        /*0010*/ 	.word	index@(triton_poi_fused__native_batch_norm_legit_no_training_add_relu_14)
        /*0014*/ 	.word	0x00000000


	//----- nvinfo : EIATTR_FRAME_SIZE
	.align		4
.L_5:
        /*0018*/ 	.byte	0x04, 0x11
        /*001a*/ 	.short	(.L_7 - .L_6)
	.align		4
.L_6:
        /*001c*/ 	.word	index@(triton_poi_fused__native_batch_norm_legit_no_training_add_relu_14)
        /*0020*/ 	.word	0x00000000


	//----- nvinfo : EIATTR_MIN_STACK_SIZE
	.align		4
.L_7:
        /*0024*/ 	.byte	0x04, 0x12
        /*0026*/ 	.short	(.L_9 - .L_8)
	.align		4
.L_8:
        /*0028*/ 	.word	index@(triton_poi_fused__native_batch_norm_legit_no_training_add_relu_14)
        /*002c*/ 	.word	0x00000000
.L_9:


//--------------------- .nv.info.triton_poi_fused__native_batch_norm_legit_no_training_add_relu_14 --------------------------
	.section	.nv.info.triton_poi_fused__native_batch_norm_legit_no_training_add_relu_14,"",@"SHT_CUDA_INFO"
	.sectionflags	@""
	.align	4


	//----- nvinfo : EIATTR_CUDA_API_VERSION
	.align		4
        /*0000*/ 	.byte	0x04, 0x37
        /*0002*/ 	.short	(.L_11 - .L_10)
.L_10:
        /*0004*/ 	.word	0x0000007c


	//----- nvinfo : EIATTR_KPARAM_INFO
	.align		4
.L_11:
        /*0008*/ 	.byte	0x04, 0x17
        /*000a*/ 	.short	(.L_13 - .L_12)
.L_12:
        /*000c*/ 	.word	0x00000000
        /*0010*/ 	.short	0x000b
        /*0012*/ 	.short	0x0058
        /*0014*/ 	.byte	0x00, 0xf0, 0x11, 0x00


	//----- nvinfo : EIATTR_KPARAM_INFO
	.align		4
.L_13:
        /*0018*/ 	.byte	0x04, 0x17
        /*001a*/ 	.short	(.L_15 - .L_14)
.L_14:
        /*001c*/ 	.word	0x00000000
        /*0020*/ 	.short	0x000a
        /*0022*/ 	.short	0x0050
        /*0024*/ 	.byte	0x00, 0xf4, 0x21, 0x00


	//----- nvinfo : EIATTR_KPARAM_INFO
	.align		4
.L_15:
        /*0028*/ 	.byte	0x04, 0x17
        /*002a*/ 	.short	(.L_17 - .L_16)
.L_16:
        /*002c*/ 	.word	0x00000000
        /*0030*/ 	.short	0x0009
        /*0032*/ 	.short	0x0048
        /*0034*/ 	.byte	0x00, 0xf4, 0x21, 0x00


	//----- nvinfo : EIATTR_KPARAM_INFO
	.align		4
.L_17:
        /*0038*/ 	.byte	0x04, 0x17
        /*003a*/ 	.short	(.L_19 - .L_18)
.L_18:
        /*003c*/ 	.word	0x00000000
        /*0040*/ 	.short	0x0008
        /*0042*/ 	.short	0x0040
        /*0044*/ 	.byte	0x00, 0xf4, 0x21, 0x00


	//----- nvinfo : EIATTR_KPARAM_INFO
	.align		4
.L_19:
        /*0048*/ 	.byte	0x04, 0x17
        /*004a*/ 	.short	(.L_21 - .L_20)
.L_20:
        /*004c*/ 	.word	0x00000000
        /*0050*/ 	.short	0x0007
        /*0052*/ 	.short	0x0038
        /*0054*/ 	.byte	0x00, 0xf4, 0x21, 0x00


	//----- nvinfo : EIATTR_KPARAM_INFO
	.align		4
.L_21:
        /*0058*/ 	.byte	0x04, 0x17
        /*005a*/ 	.short	(.L_23 - .L_22)
.L_22:
        /*005c*/ 	.word	0x00000000
        /*0060*/ 	.short	0x0006
        /*0062*/ 	.short	0x0030
        /*0064*/ 	.byte	0x00, 0xf4, 0x21, 0x00


	//----- nvinfo : EIATTR_KPARAM_INFO
	.align		4
.L_23:
        /*0068*/ 	.byte	0x04, 0x17
        /*006a*/ 	.short	(.L_25 - .L_24)
.L_24:
        /*006c*/ 	.word	0x00000000
        /*0070*/ 	.short	0x0005
        /*0072*/ 	.short	0x0028
        /*0074*/ 	.byte	0x00, 0xf4, 0x21, 0x00


	//----- nvinfo : EIATTR_KPARAM_INFO
	.align		4
.L_25:
        /*0078*/ 	.byte	0x04, 0x17
        /*007a*/ 	.short	(.L_27 - .L_26)
.L_26:
        /*007c*/ 	.word	0x00000000
        /*0080*/ 	.short	0x0004
        /*0082*/ 	.short	0x0020
        /*0084*/ 	.byte	0x00, 0xf4, 0x21, 0x00


	//----- nvinfo : EIATTR_KPARAM_INFO
	.align		4
.L_27:
        /*0088*/ 	.byte	0x04, 0x17
        /*008a*/ 	.short	(.L_29 - .L_28)
.L_28:
        /*008c*/ 	.word	0x00000000
        /*0090*/ 	.short	0x0003
        /*0092*/ 	.short	0x0018
        /*0094*/ 	.byte	0x00, 0xf4, 0x21, 0x00


	//----- nvinfo : EIATTR_KPARAM_INFO
	.align		4
.L_29:
        /*0098*/ 	.byte	0x04, 0x17
        /*009a*/ 	.short	(.L_31 - .L_30)
.L_30:
        /*009c*/ 	.word	0x00000000
        /*00a0*/ 	.short	0x0002
        /*00a2*/ 	.short	0x0010
        /*00a4*/ 	.byte	0x00, 0xf4, 0x21, 0x00


	//----- nvinfo : EIATTR_KPARAM_INFO
	.align		4
.L_31:
        /*00a8*/ 	.byte	0x04, 0x17
        /*00aa*/ 	.short	(.L_33 - .L_32)
.L_32:
        /*00ac*/ 	.word	0x00000000
        /*00b0*/ 	.short	0x0001
        /*00b2*/ 	.short	0x0008
        /*00b4*/ 	.byte	0x00, 0xf4, 0x21, 0x00


	//----- nvinfo : EIATTR_KPARAM_INFO
	.align		4
.L_33:
        /*00b8*/ 	.byte	0x04, 0x17
        /*00ba*/ 	.short	(.L_35 - .L_34)
.L_34:
        /*00bc*/ 	.word	0x00000000
        /*00c0*/ 	.short	0x0000
        /*00c2*/ 	.short	0x0000
        /*00c4*/ 	.byte	0x00, 0xf4, 0x21, 0x00


	//----- nvinfo : EIATTR_SPARSE_MMA_MASK
	.align		4
.L_35:
        /*00c8*/ 	.byte	0x03, 0x50
        /*00ca*/ 	.short	0x0000


	//----- nvinfo : EIATTR_MAXREG_COUNT
	.align		4
        /*00cc*/ 	.byte	0x03, 0x1b
        /*00ce*/ 	.short	0x00ff


	//----- nvinfo : EIATTR_EXIT_INSTR_OFFSETS
	.align		4
        /*00d0*/ 	.byte	0x04, 0x1c
        /*00d2*/ 	.short	(.L_37 - .L_36)


	//   ....[0]....
.L_36:
        /*00d4*/ 	.word	0x00000680


	//----- nvinfo : EIATTR_REQNTID
	.align		4
.L_37:
        /*00d8*/ 	.byte	0x04, 0x10
        /*00da*/ 	.short	(.L_39 - .L_38)
.L_38:
        /*00dc*/ 	.word	0x00000080
        /*00e0*/ 	.word	0x00000001
        /*00e4*/ 	.word	0x00000001


	//----- nvinfo : EIATTR_CBANK_PARAM_SIZE
	.align		4
.L_39:
        /*00e8*/ 	.byte	0x03, 0x19
        /*00ea*/ 	.short	0x005c


	//----- nvinfo : EIATTR_PARAM_CBANK
	.align		4
        /*00ec*/ 	.byte	0x04, 0x0a
        /*00ee*/ 	.short	(.L_41 - .L_40)
	.align		4
.L_40:
        /*00f0*/ 	.word	index@(.nv.constant0.triton_poi_fused__native_batch_norm_legit_no_training_add_relu_14)
        /*00f4*/ 	.short	0x0210
        /*00f6*/ 	.short	0x005c


	//----- nvinfo : EIATTR_SW_WAR
	.align		4
.L_41:
        /*00f8*/ 	.byte	0x04, 0x36
        /*00fa*/ 	.short	(.L_43 - .L_42)
.L_42:
        /*00fc*/ 	.word	0x00000008
.L_43:


//--------------------- .nv.callgraph             --------------------------
	.section	.nv.callgraph,"",@"SHT_CUDA_CALLGRAPH"
	.align	4
	.sectionentsize	8
	.align		4
        /*0000*/ 	.word	0x00000000
	.align		4
        /*0004*/ 	.word	0xffffffff
	.align		4
        /*0008*/ 	.word	0x00000000
	.align		4
        /*000c*/ 	.word	0xfffffffe
	.align		4
        /*0010*/ 	.word	0x00000000
	.align		4
        /*0014*/ 	.word	0xfffffffd
	.align		4
        /*0018*/ 	.word	0x00000000
	.align		4
        /*001c*/ 	.word	0xfffffffc


//--------------------- .nv.constant4             --------------------------
	.section	.nv.constant4,"a",@progbits
	.align	8
	.align		8
.nv.constant4:
        /*0000*/ 	.dword	_$_str
	.align		8
        /*0008*/ 	.dword	_$_str_$_2


//--------------------- .text.triton_poi_fused__native_batch_norm_legit_no_training_add_relu_14 --------------------------
	.section	.text.triton_poi_fused__native_batch_norm_legit_no_training_add_relu_14,"ax",@progbits
	.align	128
        .global         triton_poi_fused__native_batch_norm_legit_no_training_add_relu_14
        .type           triton_poi_fused__native_batch_norm_legit_no_training_add_relu_14,@function
        .size           triton_poi_fused__native_batch_norm_legit_no_training_add_relu_14,(.L_x_1 - triton_poi_fused__native_batch_norm_legit_no_training_add_relu_14)
        .other          triton_poi_fused__native_batch_norm_legit_no_training_add_relu_14,@"STO_CUDA_ENTRY STV_DEFAULT"
triton_poi_fused__native_batch_norm_legit_no_training_add_relu_14:
.text.triton_poi_fused__native_batch_norm_legit_no_training_add_relu_14:
[----:B------:R-:W-:Y:S01]  /*0000*/  LDC R1, c[0x0][0x28] ;  /* 0x00000a00ff017b82 */ /* 0x000fe20000000800 */
[----:B------:R-:W1:Y:S07]  /*0010*/  S2R R0, SR_TID.X ;  /* 0x0000000000007919 */ /* 0x000e6e0000002100 */
[----:B------:R-:W2:Y:S01]  /*0020*/  LDC.64 R6, c[0x0][0x228] ;  /* 0x00008a00ff067b82 */ /* 0x000ea20000000a00 */
[----:B------:R-:W-:Y:S01]  /*0030*/  ULDC.64 UR4, c[0x0][0x208] ;  /* 0x0000820000047ab9 */ /* 0x000fe20000000a00 */
[----:B------:R-:W3:Y:S06]  /*0040*/  S2R R5, SR_CTAID.X ;  /* 0x0000000000057919 */ /* 0x000eec0000002500 */
[----:B------:R-:W4:Y:S08]  /*0050*/  LDC.64 R12, c[0x0][0x218] ;  /* 0x00008600ff0c7b82 */ /* 0x000f300000000a00 */
[----:B------:R-:W5:Y:S08]  /*0060*/  LDC.64 R14, c[0x0][0x240] ;  /* 0x00009000ff0e7b82 */ /* 0x000f700000000a00 */
[----:B------:R-:W4:Y:S01]  /*0070*/  LDC.64 R16, c[0x0][0x220] ;  /* 0x00008800ff107b82 */ /* 0x000f220000000a00 */
[----:B-1----:R-:W-:-:S07]  /*0080*/  SHF.L.U32 R0, R0, 0x1, RZ ;  /* 0x0000000100007819 */ /* 0x002fce00000006ff */
[----:B------:R-:W1:Y:S01]  /*0090*/  LDC.64 R18, c[0x0][0x248] ;  /* 0x00009200ff127b82 */ /* 0x000e620000000a00 */
[----:B---3--:R-:W-:Y:S02]  /*00a0*/  SHF.R.S32.HI R3, RZ, 0x17, R5 ;  /* 0x00000017ff037819 */ /* 0x008fe40000011405 */
[----:B------:R-:W-:Y:S02]  /*00b0*/  LOP3.LUT R0, R0, 0xfe, RZ, 0xc0, !PT ;  /* 0x000000fe00007812 */ /* 0x000fe400078ec0ff */
[----:B------:R-:W-:-:S03]  /*00c0*/  SGXT R3, R3, 0x1 ;  /* 0x000000010303781a */ /* 0x000fc60000000200 */
[----:B------:R-:W3:Y:S01]  /*00d0*/  LDC.64 R8, c[0x0][0x238] ;  /* 0x00008e00ff087b82 */ /* 0x000ee20000000a00 */
[----:B------:R-:W-:-:S04]  /*00e0*/  LEA R0, R5, R0, 0x8 ;  /* 0x0000000005007211 */ /* 0x000fc800078e40ff */
[----:B------:R-:W-:-:S03]  /*00f0*/  LEA.HI R4, R3, R0, RZ, 0x7 ;  /* 0x0000000003047211 */ /* 0x000fc600078f38ff */
[----:B------:R-:W1:Y:S01]  /*0100*/  LDC.64 R2, c[0x0][0x250] ;  /* 0x00009400ff027b82 */ /* 0x000e620000000a00 */
[----:B------:R-:W-:-:S04]  /*0110*/  LOP3.LUT R21, R4, 0xffffff80, RZ, 0xc0, !PT ;  /* 0xffffff8004157812 */ /* 0x000fc800078ec0ff */
[----:B------:R-:W-:-:S03]  /*0120*/  IADD3 R21, R0, -R21, RZ ;  /* 0x8000001500157210 */ /* 0x000fc60007ffe0ff */
[----:B------:R-:W3:Y:S02]  /*0130*/  LDC.64 R22, c[0x0][0x230] ;  /* 0x00008c00ff167b82 */ /* 0x000ee40000000a00 */
[----:B--2---:R-:W-:-:S06]  /*0140*/  IMAD.WIDE R6, R21, 0x4, R6 ;  /* 0x0000000415067825 */ /* 0x004fcc00078e0206 */
[----:B------:R-:W2:Y:S01]  /*0150*/  LDG.E.EL.64 R6, desc[UR4][R6.64] ;  /* 0x0000000406067981 */ /* 0x000ea2000c2e1b00 */
[----:B------:R-:W3:Y:S01]  /*0160*/  LDC.64 R10, c[0x0][0x258] ;  /* 0x00009600ff0a7b82 */ /* 0x000ee20000000a00 */
[----:B01----:R-:W-:-:S07]  /*0170*/  IMAD.WIDE R2, R21, 0x4, R2 ;  /* 0x0000000415027825 */ /* 0x003fce00078e0202 */
[----:B------:R-:W0:Y:S01]  /*0180*/  LDC.64 R4, c[0x0][0x260] ;  /* 0x00009800ff047b82 */ /* 0x000e220000000a00 */
[----:B------:R-:W2:Y:S01]  /*0190*/  LDG.E.EL.64 R2, desc[UR4][R2.64] ;  /* 0x0000000402027981 */ /* 0x000ea2000c2e1b00 */
[----:B----4-:R-:W-:-:S04]  /*01a0*/  IMAD.WIDE R12, R0, 0x4, R12 ;  /* 0x00000004000c7825 */ /* 0x010fc800078e020c */
[----:B-----5:R-:W-:Y:S02]  /*01b0*/  IMAD.WIDE R14, R0, 0x4, R14 ;  /* 0x00000004000e7825 */ /* 0x020fe400078e020e */
[----:B------:R-:W4:Y:S02]  /*01c0*/  LDG.E.64 R12, desc[UR4][R12.64] ;  /* 0x000000040c0c7981 */ /* 0x000f24000c1e1b00 */
[C---:B------:R-:W-:Y:S02]  /*01d0*/  IMAD.WIDE R16, R21.reuse, 0x4, R16 ;  /* 0x0000000415107825 */ /* 0x040fe400078e0210 */
[----:B------:R-:W5:Y:S02]  /*01e0*/  LDG.E.64 R14, desc[UR4][R14.64] ;  /* 0x000000040e0e7981 */ /* 0x000f64000c1e1b00 */
[C---:B------:R-:W-:Y:S02]  /*01f0*/  IMAD.WIDE R18, R21.reuse, 0x4, R18 ;  /* 0x0000000415127825 */ /* 0x040fe400078e0212 */
[----:B------:R-:W4:Y:S02]  /*0200*/  LDG.E.EL.64 R16, desc[UR4][R16.64] ;  /* 0x0000000410107981 */ /* 0x000f24000c2e1b00 */
[----:B---3--:R-:W-:-:S02]  /*0210*/  IMAD.WIDE R24, R21, 0x4, R8 ;  /* 0x0000000415187825 */ /* 0x008fc400078e0208 */
[----:B------:R-:W5:Y:S02]  /*0220*/  LDG.E.EL.64 R18, desc[UR4][R18.64] ;  /* 0x0000000412127981 */ /* 0x000f64000c2e1b00 */
[----:B------:R-:W-:-:S04]  /*0230*/  IMAD.WIDE R22, R21, 0x4, R22 ;  /* 0x0000000415167825 */ /* 0x000fc800078e0216 */
[C---:B------:R-:W-:Y:S02]  /*0240*/  IMAD.WIDE R10, R21.reuse, 0x4, R10 ;  /* 0x00000004150a7825 */ /* 0x040fe400078e020a */
[----:B------:R-:W3:Y:S02]  /*0250*/  LDG.E.EL.64 R22, desc[UR4][R22.64] ;  /* 0x0000000416167981 */ /* 0x000ee4000c2e1b00 */
[----:B0-----:R-:W-:Y:S02]  /*0260*/  IMAD.WIDE R8, R21, 0x4, R4 ;  /* 0x0000000415087825 */ /* 0x001fe400078e0204 */
[----:B------:R0:W3:Y:S04]  /*0270*/  LDG.E.EL.64 R4, desc[UR4][R24.64] ;  /* 0x0000000418047981 */ /* 0x0000e8000c2e1b00 */
[----:B------:R-:W3:Y:S04]  /*0280*/  LDG.E.EL.64 R10, desc[UR4][R10.64] ;  /* 0x000000040a0a7981 */ /* 0x000ee8000c2e1b00 */
[----:B------:R-:W3:Y:S01]  /*0290*/  LDG.E.EL.64 R8, desc[UR4][R8.64] ;  /* 0x0000000408087981 */ /* 0x000ee2000c2e1b00 */
[----:B--2---:R-:W-:Y:S01]  /*02a0*/  FADD R6, R6, 9.9999997473787516356e-06 ;  /* 0x3727c5ac06067421 */ /* 0x004fe20000000000 */
[----:B------:R-:W-:-:S05]  /*02b0*/  FADD R7, R7, 9.9999997473787516356e-06 ;  /* 0x3727c5ac07077421 */ /* 0x000fca0000000000 */
[----:B------:R-:W1:Y:S01]  /*02c0*/  MUFU.SQRT R6, R6 ;  /* 0x0000000600067308 */ /* 0x000e620000002000 */
[----:B------:R-:W-:Y:S01]  /*02d0*/  FADD R20, R2, 9.9999997473787516356e-06 ;  /* 0x3727c5ac02147421 */ /* 0x000fe20000000000 */
[----:B------:R-:W-:-:S06]  /*02e0*/  FADD R3, R3, 9.9999997473787516356e-06 ;  /* 0x3727c5ac03037421 */ /* 0x000fcc0000000000 */
[----:B------:R-:W2:Y:S08]  /*02f0*/  MUFU.SQRT R21, R7 ;  /* 0x0000000700157308 */ /* 0x000eb00000002000 */
[----:B------:R-:W4:Y:S01]  /*0300*/  MUFU.SQRT R26, R20 ;  /* 0x00000014001a7308 */ /* 0x000f220000002000 */
[----:B-1----:R-:W-:-:S07]  /*0310*/  FSETP.GT.AND P6, PT, R6, 8.50705917302346158658e+37, PT ;  /* 0x7e8000000600780b */ /* 0x002fce0003fc4000 */
[----:B0-----:R-:W0:Y:S01]  /*0320*/  MUFU.SQRT R25, R3 ;  /* 0x0000000300197308 */ /* 0x001e220000002000 */
[----:B------:R-:W-:Y:S01]  /*0330*/  HFMA2.MMA R2, -RZ, RZ, 1.625, 0 ;  /* 0x3e800000ff027435 */ /* 0x000fe200000001ff */
[----:B------:R-:W-:Y:S02]  /*0340*/  FSETP.GEU.AND P5, PT, R6, 1.175494350822287508e-38, PT ;  /* 0x008000000600780b */ /* 0x000fe40003fae000 */
[C---:B--2---:R-:W-:Y:S02]  /*0350*/  FSETP.GT.AND P4, PT, R21.reuse, 8.50705917302346158658e+37, PT ;  /* 0x7e8000001500780b */ /* 0x044fe40003f84000 */
[C---:B----4-:R-:W-:Y:S02]  /*0360*/  FSETP.GT.AND P3, PT, R26.reuse, 8.50705917302346158658e+37, PT ;  /* 0x7e8000001a00780b */ /* 0x050fe40003f64000 */
[----:B------:R-:W-:Y:S01]  /*0370*/  FSETP.GEU.AND P0, PT, R26, 1.175494350822287508e-38, PT ;  /* 0x008000001a00780b */ /* 0x000fe20003f0e000 */
[----:B------:R-:W-:Y:S01]  /*0380*/  @P6 FMUL R6, R6, 0.25 ;  /* 0x3e80000006066820 */ /* 0x000fe20000400000 */
[----:B------:R-:W-:-:S02]  /*0390*/  FSETP.GEU.AND P2, PT, R21, 1.175494350822287508e-38, PT ;  /* 0x008000001500780b */ /* 0x000fc40003f4e000 */
[C---:B0-----:R-:W-:Y:S02]  /*03a0*/  FSETP.GT.AND P1, PT, R25.reuse, 8.50705917302346158658e+37, PT ;  /* 0x7e8000001900780b */ /* 0x041fe40003f24000 */
[----:B------:R-:W-:Y:S02]  /*03b0*/  FSEL R3, R2, 1, P6 ;  /* 0x3f80000002037808 */ /* 0x000fe40003000000 */
[----:B------:R-:W-:Y:S01]  /*03c0*/  FSETP.GEU.AND P6, PT, R25, 1.175494350822287508e-38, PT ;  /* 0x008000001900780b */ /* 0x000fe20003fce000 */
[----:B------:R-:W-:Y:S02]  /*03d0*/  @!P5 FMUL R6, R6, 16777216 ;  /* 0x4b8000000606d820 */ /* 0x000fe40000400000 */
[----:B------:R-:W-:Y:S01]  /*03e0*/  @P3 FMUL R26, R26, 0.25 ;  /* 0x3e8000001a1a3820 */ /* 0x000fe20000400000 */
[----:B------:R-:W-:Y:S01]  /*03f0*/  @P4 FMUL R21, R21, 0.25 ;  /* 0x3e80000015154820 */ /* 0x000fe20000400000 */
[----:B------:R-:W0:Y:S02]  /*0400*/  MUFU.RCP R20, R6 ;  /* 0x0000000600147308 */ /* 0x000e240000001000 */
[----:B------:R-:W-:Y:S01]  /*0410*/  @!P0 FMUL R26, R26, 16777216 ;  /* 0x4b8000001a1a8820 */ /* 0x000fe20000400000 */
[----:B------:R-:W-:Y:S01]  /*0420*/  @!P2 FMUL R21, R21, 16777216 ;  /* 0x4b8000001515a820 */ /* 0x000fe20000400000 */
[----:B------:R-:W-:-:S04]  /*0430*/  @P1 FMUL R25, R25, 0.25 ;  /* 0x3e80000019191820 */ /* 0x000fc80000400000 */
[----:B------:R-:W-:Y:S01]  /*0440*/  @!P6 FMUL R25, R25, 16777216 ;  /* 0x4b8000001919e820 */ /* 0x000fe20000400000 */
[----:B------:R-:W1:Y:S01]  /*0450*/  MUFU.RCP R7, R26 ;  /* 0x0000001a00077308 */ /* 0x000e620000001000 */
[----:B------:R-:W-:Y:S01]  /*0460*/  @!P5 FMUL R3, R3, 16777216 ;  /* 0x4b8000000303d820 */ /* 0x000fe20000400000 */
[----:B------:R-:W-:-:S06]  /*0470*/  FSEL R28, R2, 1, P3 ;  /* 0x3f800000021c7808 */ /* 0x000fcc0001800000 */
[----:B------:R-:W2:Y:S01]  /*0480*/  MUFU.RCP R21, R21 ;  /* 0x0000001500157308 */ /* 0x000ea20000001000 */
[----:B------:R-:W-:-:S07]  /*0490*/  FSEL R24, R2, 1, P4 ;  /* 0x3f80000002187808 */ /* 0x000fce0002000000 */
[----:B------:R-:W4:Y:S01]  /*04a0*/  MUFU.RCP R6, R25 ;  /* 0x0000001900067308 */ /* 0x000f220000001000 */
[----:B------:R-:W-:Y:S01]  /*04b0*/  FSEL R27, R2, 1, P1 ;  /* 0x3f800000021b7808 */ /* 0x000fe20000800000 */
[----:B0-----:R-:W-:Y:S01]  /*04c0*/  FMUL R20, R20, R3 ;  /* 0x0000000314147220 */ /* 0x001fe20000400000 */
[----:B------:R-:W-:Y:S01]  /*04d0*/  @!P0 FMUL R28, R28, 16777216 ;  /* 0x4b8000001c1c8820 */ /* 0x000fe20000400000 */
[----:B------:R-:W0:Y:S01]  /*04e0*/  LDC.64 R2, c[0x0][0x210] ;  /* 0x00008400ff027b82 */ /* 0x000e220000000a00 */
[----:B------:R-:W-:Y:S01]  /*04f0*/  @!P2 FMUL R24, R24, 16777216 ;  /* 0x4b8000001818a820 */ /* 0x000fe20000400000 */
[----:B------:R-:W-:Y:S01]  /*0500*/  @!P6 FMUL R27, R27, 16777216 ;  /* 0x4b8000001b1be820 */ /* 0x000fe20000400000 */
[----:B-1----:R-:W-:Y:S01]  /*0510*/  FMUL R7, R7, R28 ;  /* 0x0000001c07077220 */ /* 0x002fe20000400000 */
[----:B------:R-:W-:Y:S01]  /*0520*/  FADD R29, R12, -R16 ;  /* 0x800000100c1d7221 */ /* 0x000fe20000000000 */
[----:B-----5:R-:W-:Y:S01]  /*0530*/  FADD R14, R14, -R18 ;  /* 0x800000120e0e7221 */ /* 0x020fe20000000000 */
[----:B--2---:R-:W-:Y:S01]  /*0540*/  FMUL R21, R21, R24 ;  /* 0x0000001815157220 */ /* 0x004fe20000400000 */
[----:B------:R-:W-:Y:S01]  /*0550*/  FADD R12, R13, -R17 ;  /* 0x800000110d0c7221 */ /* 0x000fe20000000000 */
[----:B------:R-:W-:Y:S01]  /*0560*/  FADD R15, R15, -R19 ;  /* 0x800000130f0f7221 */ /* 0x000fe20000000000 */
[----:B------:R-:W-:Y:S01]  /*0570*/  FMUL R29, R20, R29 ;  /* 0x0000001d141d7220 */ /* 0x000fe20000400000 */
[----:B------:R-:W-:Y:S01]  /*0580*/  FMUL R7, R7, R14 ;  /* 0x0000000e07077220 */ /* 0x000fe20000400000 */
[----:B----4-:R-:W-:Y:S01]  /*0590*/  FMUL R6, R6, R27 ;  /* 0x0000001b06067220 */ /* 0x010fe20000400000 */
[----:B------:R-:W-:Y:S01]  /*05a0*/  FMUL R12, R21, R12 ;  /* 0x0000000c150c7220 */ /* 0x000fe20000400000 */
[----:B---3--:R-:W-:Y:S01]  /*05b0*/  FFMA R4, R22, R29, R4 ;  /* 0x0000001d16047223 */ /* 0x008fe20000000004 */
[----:B------:R-:W-:Y:S01]  /*05c0*/  FFMA R7, R10, R7, R8 ;  /* 0x000000070a077223 */ /* 0x000fe20000000008 */
[----:B------:R-:W-:Y:S01]  /*05d0*/  FMUL R6, R6, R15 ;  /* 0x0000000f06067220 */ /* 0x000fe20000400000 */
[----:B------:R-:W-:-:S03]  /*05e0*/  FFMA R5, R23, R12, R5 ;  /* 0x0000000c17057223 */ /* 0x000fc60000000005 */
[----:B------:R-:W-:Y:S01]  /*05f0*/  FFMA R6, R11, R6, R9 ;  /* 0x000000060b067223 */ /* 0x000fe20000000009 */
[C---:B------:R-:W-:Y:S01]  /*0600*/  FSETP.GEU.AND P0, PT, R4.reuse, -R7, PT ;  /* 0x800000070400720b */ /* 0x040fe20003f0e000 */
[----:B------:R-:W-:Y:S02]  /*0610*/  FADD R4, R4, R7 ;  /* 0x0000000704047221 */ /* 0x000fe40000000000 */
[C---:B------:R-:W-:Y:S01]  /*0620*/  FADD R7, R5.reuse, R6 ;  /* 0x0000000605077221 */ /* 0x040fe20000000000 */
[----:B------:R-:W-:Y:S01]  /*0630*/  FSETP.GEU.AND P1, PT, R5, -R6, PT ;  /* 0x800000060500720b */ /* 0x000fe20003f2e000 */
[----:B0-----:R-:W-:Y:S01]  /*0640*/  IMAD.WIDE R2, R0, 0x4, R2 ;  /* 0x0000000400027825 */ /* 0x001fe200078e0202 */
[----:B------:R-:W-:Y:S02]  /*0650*/  FSEL R4, R4, RZ, P0 ;  /* 0x000000ff04047208 */ /* 0x000fe40000000000 */
[----:B------:R-:W-:-:S05]  /*0660*/  FSEL R5, R7, RZ, P1 ;  /* 0x000000ff07057208 */ /* 0x000fca0000800000 */
[----:B------:R-:W-:Y:S01]  /*0670*/  STG.E.64 desc[UR4][R2.64], R4 ;  /* 0x0000000402007986 */ /* 0x000fe2000c101b04 */
[----:B------:R-:W-:Y:S05]  /*0680*/  EXIT ;  /* 0x000000000000794d */ /* 0x000fea0003800000 */
.L_x_0:
[----:B------:R-:W-:-:S00]  /*0690*/  BRA `(.L_x_0) ;  /* 0xfffffffc00fc7947 */ /* 0x000fc0000383ffff */
[----:B------:R-:W-:-:S00]  /*06a0*/  NOP ;  /* 0x0000000000007918 */ /* 0x000fc00000000000 */
        /* <DEDUP_REMOVED lines=13> */
.L_x_1:


//--------------------- .nv.global.init           --------------------------
	.section	.nv.global.init,"aw",@progbits
.nv.global.init:
	.type		_$_str,@object
	.size		_$_str,(_$_str_$_2 - _$_str)
_$_str:
        /*0000*/ 	.byte	0x5f, 0x5f, 0x43, 0x55, 0x44, 0x41, 0x5f, 0x46, 0x54, 0x5a, 0x00
	.type		_$_str_$_2,@object
	.size		_$_str_$_2,(.L_1 - _$_str_$_2)
_$_str_$_2:
        /*000b*/ 	.byte	0x5f, 0x5f, 0x43, 0x55, 0x44, 0x41, 0x5f, 0x50, 0x52, 0x45, 0x43, 0x5f, 0x53, 0x51, 0x52, 0x54
        /*001b*/ 	.byte	0x00
.L_1:


//--------------------- .nv.constant0.triton_poi_fused__native_batch_norm_legit_no_training_add_relu_14 --------------------------
	.section	.nv.constant0.triton_poi_fused__native_batch_norm_legit_no_training_add_relu_14,"a",@progbits
	.sectionflags	@""
	.align	4
.nv.constant0.triton_poi_fused__native_batch_norm_legit_no_training_add_relu_14:
	.zero		620
